//
// Generated by NVIDIA NVVM Compiler
//
// Compiler Build ID: CL-36424714
// Cuda compilation tools, release 13.0, V13.0.88
// Based on NVVM 20.0.0
//

.version 9.0
.target sm_100
.address_size 64

	// .globl	_Z3addiiPi

.visible .entry _Z3addiiPi(
	.param .u32 _Z3addiiPi_param_0,
	.param .u32 _Z3addiiPi_param_1,
	.param .u64 .ptr .align 1 _Z3addiiPi_param_2
)
{
	.reg .b32 	%r<4>;
	.reg .b64 	%rd<3>;

	ld.param.u32 	%r1, [_Z3addiiPi_param_0];
	ld.param.u32 	%r2, [_Z3addiiPi_param_1];
	ld.param.u64 	%rd1, [_Z3addiiPi_param_2];
	cvta.to.global.u64 	%rd2, %rd1;
	add.s32 	%r3, %r2, %r1;
	st.global.u32 	[%rd2], %r3;
	ret;

}
	// .globl	_Z9add_arrayPiS_S_i
.visible .entry _Z9add_arrayPiS_S_i(
	.param .u64 .ptr .align 1 _Z9add_arrayPiS_S_i_param_0,
	.param .u64 .ptr .align 1 _Z9add_arrayPiS_S_i_param_1,
	.param .u64 .ptr .align 1 _Z9add_arrayPiS_S_i_param_2,
	.param .u32 _Z9add_arrayPiS_S_i_param_3
)
{
	.reg .pred 	%p<2>;
	.reg .b32 	%r<9>;
	.reg .b64 	%rd<11>;

	ld.param.u64 	%rd1, [_Z9add_arrayPiS_S_i_param_0];
	ld.param.u64 	%rd2, [_Z9add_arrayPiS_S_i_param_1];
	ld.param.u64 	%rd3, [_Z9add_arrayPiS_S_i_param_2];
	ld.param.u32 	%r2, [_Z9add_arrayPiS_S_i_param_3];
	mov.u32 	%r3, %ctaid.x;
	mov.u32 	%r4, %ntid.x;
	mov.u32 	%r5, %tid.x;
	mad.lo.s32 	%r1, %r3, %r4, %r5;
	setp.ge.s32 	%p1, %r1, %r2;
	@%p1 bra 	$L__BB1_2;
	cvta.to.global.u64 	%rd4, %rd1;
	cvta.to.global.u64 	%rd5, %rd2;
	cvta.to.global.u64 	%rd6, %rd3;
	mul.wide.s32 	%rd7, %r1, 4;
	add.s64 	%rd8, %rd4, %rd7;
	ld.global.u32 	%r6, [%rd8];
	add.s64 	%rd9, %rd5, %rd7;
	ld.global.u32 	%r7, [%rd9];
	add.s32 	%r8, %r7, %r6;
	add.s64 	%rd10, %rd6, %rd7;
	st.global.u32 	[%rd10], %r8;
$L__BB1_2:
	ret;

}


// ===== COMPILED SASS (sm_100) =====

	.target	sm_100

	.elftype	@"ET_EXEC"


//--------------------- .note.nv.tkinfo           --------------------------
	.section	.note.nv.tkinfo,"",@"SHT_NOTE"
	.sectionflags	@"SHF_NOTE_NV_TKINFO"
	.tkinfo
        /*0018*/ 	.word	0x00000002
        /*0030*/ 	.string	""
        /*0030*/ 	.string	"ptxas"
        /*0030*/ 	.string	"Cuda compilation tools, release 13.0, V13.0.88"
        /*0030*/ 	.string	"Build cuda_13.0.r13.0/compiler.36424714_0"
        /*0030*/ 	.string	"-arch sm_100 -m 64 "



//--------------------- .note.nv.cuinfo           --------------------------
	.section	.note.nv.cuinfo,"",@"SHT_NOTE"
	.sectionflags	@"SHF_NOTE_NV_CUINFO"
        /*0018*/ 	.short	0x0002
        /*001a*/ 	.short	0x0064
        /*001c*/ 	.short	0x0082
	.zero		2


//--------------------- .nv.info                  --------------------------
	.section	.nv.info,"",@"SHT_CUDA_INFO"
	.align	4


	//----- nvinfo : EIATTR_REGCOUNT
	.align		4
        /*0000*/ 	.byte	0x04, 0x2f
        /*0002*/ 	.short	(.L_1 - .L_0)
	.align		4
.L_0:
        /*0004*/ 	.word	index@(_Z3addiiPi)
        /*0008*/ 	.word	0x00000008


	//----- nvinfo : EIATTR_FRAME_SIZE
	.align		4
.L_1:
        /*000c*/ 	.byte	0x04, 0x11
        /*000e*/ 	.short	(.L_3 - .L_2)
	.align		4
.L_2:
        /*0010*/ 	.word	index@(_Z3addiiPi)
        /*0014*/ 	.word	0x00000000


	//----- nvinfo : EIATTR_REGCOUNT
	.align		4
.L_3:
        /*0018*/ 	.byte	0x04, 0x2f
        /*001a*/ 	.short	(.L_5 - .L_4)
	.align		4
.L_4:
        /*001c*/ 	.word	index@(_Z9add_arrayPiS_S_i)
        /*0020*/ 	.word	0x0000000c


	//----- nvinfo : EIATTR_FRAME_SIZE
	.align		4
.L_5:
        /*0024*/ 	.byte	0x04, 0x11
        /*0026*/ 	.short	(.L_7 - .L_6)
	.align		4
.L_6:
        /*0028*/ 	.word	index@(_Z9add_arrayPiS_S_i)
        /*002c*/ 	.word	0x00000000


	//----- nvinfo : EIATTR_MIN_STACK_SIZE
	.align		4
.L_7:
        /*0030*/ 	.byte	0x04, 0x12
        /*0032*/ 	.short	(.L_9 - .L_8)
	.align		4
.L_8:
        /*0034*/ 	.word	index@(_Z9add_arrayPiS_S_i)
        /*0038*/ 	.word	0x00000000


	//----- nvinfo : EIATTR_MIN_STACK_SIZE
	.align		4
.L_9:
        /*003c*/ 	.byte	0x04, 0x12
        /*003e*/ 	.short	(.L_11 - .L_10)
	.align		4
.L_10:
        /*0040*/ 	.word	index@(_Z3addiiPi)
        /*0044*/ 	.word	0x00000000
.L_11:


//--------------------- .nv.compat                --------------------------
	.section	.nv.compat,"",@"SHT_CUDA_COMPAT_INFO"
	.align	4
        /*0000*/ 	.byte	0x02, 0x09, 0x00, 0x00, 0x02, 0x02, 0x01, 0x00, 0x02, 0x05, 0x05, 0x00, 0x03, 0x07, 0x01, 0x01
        /*0010*/ 	.byte	0x02, 0x03, 0x00, 0x00, 0x02, 0x06, 0x01, 0x00, 0x04, 0x0b, 0x08, 0x00, 0x09, 0x00, 0x00, 0x00
        /*0020*/ 	.byte	0x00, 0x00, 0x00, 0x00


//--------------------- .nv.info._Z9add_arrayPiS_S_i --------------------------
	.section	.nv.info._Z9add_arrayPiS_S_i,"",@"SHT_CUDA_INFO"
	.sectionflags	@""
	.align	4


	//----- nvinfo : EIATTR_CUDA_API_VERSION
	.align		4
        /*0000*/ 	.byte	0x04, 0x37
        /*0002*/ 	.short	(.L_13 - .L_12)
.L_12:
        /*0004*/ 	.word	0x00000082


	//----- nvinfo : EIATTR_KPARAM_INFO
	.align		4
.L_13:
        /*0008*/ 	.byte	0x04, 0x17
        /*000a*/ 	.short	(.L_15 - .L_14)
.L_14:
        /*000c*/ 	.word	0x00000000
        /*0010*/ 	.short	0x0003
        /*0012*/ 	.short	0x0018
        /*0014*/ 	.byte	0x00, 0xf0, 0x11, 0x00


	//----- nvinfo : EIATTR_KPARAM_INFO
	.align		4
.L_15:
        /*0018*/ 	.byte	0x04, 0x17
        /*001a*/ 	.short	(.L_17 - .L_16)
.L_16:
        /*001c*/ 	.word	0x00000000
        /*0020*/ 	.short	0x0002
        /*0022*/ 	.short	0x0010
        /*0024*/ 	.byte	0x00, 0xf5, 0x21, 0x00


	//----- nvinfo : EIATTR_KPARAM_INFO
	.align		4
.L_17:
        /*0028*/ 	.byte	0x04, 0x17
        /*002a*/ 	.short	(.L_19 - .L_18)
.L_18:
        /*002c*/ 	.word	0x00000000
        /*0030*/ 	.short	0x0001
        /*0032*/ 	.short	0x0008
        /*0034*/ 	.byte	0x00, 0xf5, 0x21, 0x00


	//----- nvinfo : EIATTR_KPARAM_INFO
	.align		4
.L_19:
        /*0038*/ 	.byte	0x04, 0x17
        /*003a*/ 	.short	(.L_21 - .L_20)
.L_20:
        /*003c*/ 	.word	0x00000000
        /*0040*/ 	.short	0x0000
        /*0042*/ 	.short	0x0000
        /*0044*/ 	.byte	0x00, 0xf5, 0x21, 0x00


	//----- nvinfo : EIATTR_SPARSE_MMA_MASK
	.align		4
.L_21:
        /*0048*/ 	.byte	0x03, 0x50
        /*004a*/ 	.short	0x0000


	//----- nvinfo : EIATTR_MAXREG_COUNT
	.align		4
        /*004c*/ 	.byte	0x03, 0x1b
        /*004e*/ 	.short	0x00ff


	//----- nvinfo : EIATTR_MERCURY_ISA_VERSION
	.align		4
        /*0050*/ 	.byte	0x03, 0x5f
        /*0052*/ 	.short	0x0101


	//----- nvinfo : EIATTR_VRC_CTA_INIT_COUNT
	.align		4
        /*0054*/ 	.byte	0x02, 0x4a
	.zero		1
	.zero		1


	//----- nvinfo : EIATTR_EXIT_INSTR_OFFSETS
	.align		4
        /*0058*/ 	.byte	0x04, 0x1c
        /*005a*/ 	.short	(.L_23 - .L_22)


	//   ....[0]....
.L_22:
        /*005c*/ 	.word	0x00000070


	//   ....[1]....
        /*0060*/ 	.word	0x00000130


	//----- nvinfo : EIATTR_CBANK_PARAM_SIZE
	.align		4
.L_23:
        /*0064*/ 	.byte	0x03, 0x19
        /*0066*/ 	.short	0x001c


	//----- nvinfo : EIATTR_PARAM_CBANK
	.align		4
        /*0068*/ 	.byte	0x04, 0x0a
        /*006a*/ 	.short	(.L_25 - .L_24)
	.align		4
.L_24:
        /*006c*/ 	.word	index@(.nv.constant0._Z9add_arrayPiS_S_i)
        /*0070*/ 	.short	0x0380
        /*0072*/ 	.short	0x001c


	//----- nvinfo : EIATTR_SW_WAR
	.align		4
.L_25:
        /*0074*/ 	.byte	0x04, 0x36
        /*0076*/ 	.short	(.L_27 - .L_26)
.L_26:
        /*0078*/ 	.word	0x00000008
.L_27:


//--------------------- .nv.info._Z3addiiPi       --------------------------
	.section	.nv.info._Z3addiiPi,"",@"SHT_CUDA_INFO"
	.sectionflags	@""
	.align	4


	//----- nvinfo : EIATTR_CUDA_API_VERSION
	.align		4
        /*0000*/ 	.byte	0x04, 0x37
        /*0002*/ 	.short	(.L_29 - .L_28)
.L_28:
        /*0004*/ 	.word	0x00000082


	//----- nvinfo : EIATTR_KPARAM_INFO
	.align		4
.L_29:
        /*0008*/ 	.byte	0x04, 0x17
        /*000a*/ 	.short	(.L_31 - .L_30)
.L_30:
        /*000c*/ 	.word	0x00000000
        /*0010*/ 	.short	0x0002
        /*0012*/ 	.short	0x0008
        /*0014*/ 	.byte	0x00, 0xf5, 0x21, 0x00


	//----- nvinfo : EIATTR_KPARAM_INFO
	.align		4
.L_31:
        /*0018*/ 	.byte	0x04, 0x17
        /*001a*/ 	.short	(.L_33 - .L_32)
.L_32:
        /*001c*/ 	.word	0x00000000
        /*0020*/ 	.short	0x0001
        /*0022*/ 	.short	0x0004
        /*0024*/ 	.byte	0x00, 0xf0, 0x11, 0x00


	//----- nvinfo : EIATTR_KPARAM_INFO
	.align		4
.L_33:
        /*0028*/ 	.byte	0x04, 0x17
        /*002a*/ 	.short	(.L_35 - .L_34)
.L_34:
        /*002c*/ 	.word	0x00000000
        /*0030*/ 	.short	0x0000
        /*0032*/ 	.short	0x0000
        /*0034*/ 	.byte	0x00, 0xf0, 0x11, 0x00


	//----- nvinfo : EIATTR_SPARSE_MMA_MASK
	.align		4
.L_35:
        /*0038*/ 	.byte	0x03, 0x50
        /*003a*/ 	.short	0x0000


	//----- nvinfo : EIATTR_MAXREG_COUNT
	.align		4
        /*003c*/ 	.byte	0x03, 0x1b
        /*003e*/ 	.short	0x00ff


	//----- nvinfo : EIATTR_MERCURY_ISA_VERSION
	.align		4
        /*0040*/ 	.byte	0x03, 0x5f
        /*0042*/ 	.short	0x0101


	//----- nvinfo : EIATTR_VRC_CTA_INIT_COUNT
	.align		4
        /*0044*/ 	.byte	0x02, 0x4a
	.zero		1
	.zero		1


	//----- nvinfo : EIATTR_EXIT_INSTR_OFFSETS
	.align		4
        /*0048*/ 	.byte	0x04, 0x1c
        /*004a*/ 	.short	(.L_37 - .L_36)


	//   ....[0]....
.L_36:
        /*004c*/ 	.word	0x00000060


	//----- nvinfo : EIATTR_CBANK_PARAM_SIZE
	.align		4
.L_37:
        /*0050*/ 	.byte	0x03, 0x19
        /*0052*/ 	.short	0x0010


	//----- nvinfo : EIATTR_PARAM_CBANK
	.align		4
        /*0054*/ 	.byte	0x04, 0x0a
        /*0056*/ 	.short	(.L_39 - .L_38)
	.align		4
.L_38:
        /*0058*/ 	.word	index@(.nv.constant0._Z3addiiPi)
        /*005c*/ 	.short	0x0380
        /*005e*/ 	.short	0x0010


	//----- nvinfo : EIATTR_SW_WAR
	.align		4
.L_39:
        /*0060*/ 	.byte	0x04, 0x36
        /*0062*/ 	.short	(.L_41 - .L_40)
.L_40:
        /*0064*/ 	.word	0x00000008
.L_41:


//--------------------- .nv.callgraph             --------------------------
	.section	.nv.callgraph,"",@"SHT_CUDA_CALLGRAPH"
	.align	4
	.sectionentsize	8
	.align		4
        /*0000*/ 	.word	0x00000000
	.align		4
        /*0004*/ 	.word	0xffffffff
	.align		4
        /*0008*/ 	.word	0x00000000
	.align		4
        /*000c*/ 	.word	0xfffffffe
	.align		4
        /*0010*/ 	.word	0x00000000
	.align		4
        /*0014*/ 	.word	0xfffffffd
	.align		4
        /*0018*/ 	.word	0x00000000
	.align		4
        /*001c*/ 	.word	0xfffffffc


//--------------------- .text._Z9add_arrayPiS_S_i --------------------------
	.section	.text._Z9add_arrayPiS_S_i,"ax",@progbits
	.align	128
        .global         _Z9add_arrayPiS_S_i
        .type           _Z9add_arrayPiS_S_i,@function
        .size           _Z9add_arrayPiS_S_i,(.L_x_2 - _Z9add_arrayPiS_S_i)
        .other          _Z9add_arrayPiS_S_i,@"STO_CUDA_ENTRY STV_DEFAULT"
_Z9add_arrayPiS_S_i:
.text._Z9add_arrayPiS_S_i:
[----:B------:R-:W-:Y:S01]  /*0000*/  LDC R1, c[0x0][0x37c] ;  /* 0x0000df00ff017b82 */ /* 0x000fe20000000800 */
[----:B------:R-:W0:Y:S07]  /*0010*/  S2R R0, SR_TID.X ;  /* 0x0000000000007919 */ /* 0x000e2e0000002100 */
[----:B------:R-:W0:Y:S01]  /*0020*/  S2UR UR4, SR_CTAID.X ;  /* 0x00000000000479c3 */ /* 0x000e220000002500 */
[----:B------:R-:W1:Y:S07]  /*0030*/  LDCU UR5, c[0x0][0x398] ;  /* 0x00007300ff0577ac */ /* 0x000e6e0008000800 */
[----:B------:R-:W0:Y:S02]  /*0040*/  LDC R9, c[0x0][0x360] ;  /* 0x0000d800ff097b82 */ /* 0x000e240000000800 */
[----:B0-----:R-:W-:-:S05]  /*0050*/  IMAD R9, R9, UR4, R0 ;  /* 0x0000000409097c24 */ /* 0x001fca000f8e0200 */
[----:B-1----:R-:W-:-:S13]  /*0060*/  ISETP.GE.AND P0, PT, R9, UR5, PT ;  /* 0x0000000509007c0c */ /* 0x002fda000bf06270 */
[----:B------:R-:W-:Y:S05]  /*0070*/  @P0 EXIT ;  /* 0x000000000000094d */ /* 0x000fea0003800000 */
[----:B------:R-:W0:Y:S01]  /*0080*/  LDC.64 R2, c[0x0][0x380] ;  /* 0x0000e000ff027b82 */ /* 0x000e220000000a00 */
[----:B------:R-:W1:Y:S07]  /*0090*/  LDCU.64 UR4, c[0x0][0x358] ;  /* 0x00006b00ff0477ac */ /* 0x000e6e0008000a00 */
[----:B------:R-:W2:Y:S08]  /*00a0*/  LDC.64 R4, c[0x0][0x388] ;  /* 0x0000e200ff047b82 */ /* 0x000eb00000000a00 */
[----:B------:R-:W3:Y:S01]  /*00b0*/  LDC.64 R6, c[0x0][0x390] ;  /* 0x0000e400ff067b82 */ /* 0x000ee20000000a00 */
[----:B0-----:R-:W-:-:S06]  /*00c0*/  IMAD.WIDE R2, R9, 0x4, R2 ;  /* 0x0000000409027825 */ /* 0x001fcc00078e0202 */
[----:B-1----:R-:W4:Y:S01]  /*00d0*/  LDG.E R2, desc[UR4][R2.64] ;  /* 0x0000000402027981 */ /* 0x002f22000c1e1900 */
[----:B--2---:R-:W-:-:S06]  /*00e0*/  IMAD.WIDE R4, R9, 0x4, R4 ;  /* 0x0000000409047825 */ /* 0x004fcc00078e0204 */
[----:B------:R-:W4:Y:S01]  /*00f0*/  LDG.E R5, desc[UR4][R4.64] ;  /* 0x0000000404057981 */ /* 0x000f22000c1e1900 */
[----:B---3--:R-:W-:Y:S01]  /*0100*/  IMAD.WIDE R6, R9, 0x4, R6 ;  /* 0x0000000409067825 */ /* 0x008fe200078e0206 */
[----:B----4-:R-:W-:-:S05]  /*0110*/  IADD3 R9, PT, PT, R2, R5, RZ ;  /* 0x0000000502097210 */ /* 0x010fca0007ffe0ff */
[----:B------:R-:W-:Y:S01]  /*0120*/  STG.E desc[UR4][R6.64], R9 ;  /* 0x0000000906007986 */ /* 0x000fe2000c101904 */
[----:B------:R-:W-:Y:S05]  /*0130*/  EXIT ;  /* 0x000000000000794d */ /* 0x000fea0003800000 */
.L_x_0:
[----:B------:R-:W-:-:S00]  /*0140*/  BRA `(.L_x_0) ;  /* 0xfffffffc00fc7947 */ /* 0x000fc0000383ffff */
[----:B------:R-:W-:-:S00]  /*0150*/  NOP ;  /* 0x0000000000007918 */ /* 0x000fc00000000000 */
        /* <DEDUP_REMOVED lines=10> */
.L_x_2:


//--------------------- .text._Z3addiiPi          --------------------------
	.section	.text._Z3addiiPi,"ax",@progbits
	.align	128
        .global         _Z3addiiPi
        .type           _Z3addiiPi,@function
        .size           _Z3addiiPi,(.L_x_3 - _Z3addiiPi)
        .other          _Z3addiiPi,@"STO_CUDA_ENTRY STV_DEFAULT"
_Z3addiiPi:
.text._Z3addiiPi:
[----:B------:R-:W-:Y:S08]  /*0000*/  LDC R1, c[0x0][0x37c] ;  /* 0x0000df00ff017b82 */ /* 0x000ff00000000800 */
[----:B------:R-:W0:Y:S01]  /*0010*/  LDC.64 R4, c[0x0][0x380] ;  /* 0x0000e000ff047b82 */ /* 0x000e220000000a00 */
[----:B------:R-:W1:Y:S07]  /*0020*/  LDCU.64 UR4, c[0x0][0x358] ;  /* 0x00006b00ff0477ac */ /* 0x000e6e0008000a00 */
[----:B------:R-:W1:Y:S01]  /*0030*/  LDC.64 R2, c[0x0][0x388] ;  /* 0x0000e200ff027b82 */ /* 0x000e620000000a00 */
[----:B0-----:R-:W-:-:S05]  /*0040*/  IADD3 R5, PT, PT, R5, R4, RZ ;  /* 0x0000000405057210 */ /* 0x001fca0007ffe0ff */
[----:B-1----:R-:W-:Y:S01]  /*0050*/  STG.E desc[UR4][R2.64], R5 ;  /* 0x0000000502007986 */ /* 0x002fe2000c101904 */
[----:B------:R-:W-:Y:S05]  /*0060*/  EXIT ;  /* 0x000000000000794d */ /* 0x000fea0003800000 */
.L_x_1:
        /* <DEDUP_REMOVED lines=9> */
.L_x_3:


//--------------------- .nv.shared.reserved.0     --------------------------
	.section	.nv.shared.reserved.0,"aw",@nobits
	.weak		__nv_reservedSMEM_offset_0_alias
	.size		__nv_reservedSMEM_offset_0_alias, 0, 64
	.other		__nv_reservedSMEM_offset_0_alias,@"STO_CUDA_RESERVED_SHARED STV_DEFAULT"
__nv_reservedSMEM_offset_0_alias:
	.zero		0
	.zero		64


//--------------------- .nv.constant0._Z9add_arrayPiS_S_i --------------------------
	.section	.nv.constant0._Z9add_arrayPiS_S_i,"a",@progbits
	.sectionflags	@""
	.align	4
.nv.constant0._Z9add_arrayPiS_S_i:
	.zero		924


//--------------------- .nv.constant0._Z3addiiPi  --------------------------
	.section	.nv.constant0._Z3addiiPi,"a",@progbits
	.sectionflags	@""
	.align	4
.nv.constant0._Z3addiiPi:
	.zero		912


//--------------------- SYMBOLS --------------------------

	.type		.nv.reservedSmem.offset0,@object
	.size		.nv.reservedSmem.offset0,0x4
